//
// Generated by NVIDIA NVVM Compiler
//
// Compiler Build ID: CL-36424714
// Cuda compilation tools, release 13.0, V13.0.88
// Based on NVVM 20.0.0
//

.version 9.0
.target sm_100
.address_size 64

	// .globl	_Z7add_mtxPA10_fS0_S0_

.visible .entry _Z7add_mtxPA10_fS0_S0_(
	.param .u64 .ptr .align 1 _Z7add_mtxPA10_fS0_S0__param_0,
	.param .u64 .ptr .align 1 _Z7add_mtxPA10_fS0_S0__param_1,
	.param .u64 .ptr .align 1 _Z7add_mtxPA10_fS0_S0__param_2
)
{
	.reg .b32 	%r<9>;
	.reg .b32 	%f<4>;
	.reg .b64 	%rd<15>;

	ld.param.u64 	%rd1, [_Z7add_mtxPA10_fS0_S0__param_0];
	ld.param.u64 	%rd2, [_Z7add_mtxPA10_fS0_S0__param_1];
	ld.param.u64 	%rd3, [_Z7add_mtxPA10_fS0_S0__param_2];
	cvta.to.global.u64 	%rd4, %rd3;
	cvta.to.global.u64 	%rd5, %rd2;
	cvta.to.global.u64 	%rd6, %rd1;
	mov.u32 	%r1, %ctaid.x;
	mov.u32 	%r2, %ntid.x;
	mov.u32 	%r3, %tid.x;
	mad.lo.s32 	%r4, %r1, %r2, %r3;
	mov.u32 	%r5, %ctaid.y;
	mov.u32 	%r6, %ntid.y;
	mov.u32 	%r7, %tid.y;
	mad.lo.s32 	%r8, %r5, %r6, %r7;
	mul.wide.s32 	%rd7, %r4, 40;
	add.s64 	%rd8, %rd6, %rd7;
	mul.wide.u32 	%rd9, %r8, 4;
	add.s64 	%rd10, %rd8, %rd9;
	ld.global.f32 	%f1, [%rd10];
	add.s64 	%rd11, %rd5, %rd7;
	add.s64 	%rd12, %rd11, %rd9;
	ld.global.f32 	%f2, [%rd12];
	add.f32 	%f3, %f1, %f2;
	add.s64 	%rd13, %rd4, %rd7;
	add.s64 	%rd14, %rd13, %rd9;
	st.global.f32 	[%rd14], %f3;
	ret;

}


// ===== COMPILED SASS (sm_100) =====

	.target	sm_100

	.elftype	@"ET_EXEC"


//--------------------- .note.nv.tkinfo           --------------------------
	.section	.note.nv.tkinfo,"",@"SHT_NOTE"
	.sectionflags	@"SHF_NOTE_NV_TKINFO"
	.tkinfo
        /*0018*/ 	.word	0x00000002
        /*0030*/ 	.string	""
        /*0030*/ 	.string	"ptxas"
        /*0030*/ 	.string	"Cuda compilation tools, release 13.0, V13.0.88"
        /*0030*/ 	.string	"Build cuda_13.0.r13.0/compiler.36424714_0"
        /*0030*/ 	.string	"-arch sm_100 -m 64 "



//--------------------- .note.nv.cuinfo           --------------------------
	.section	.note.nv.cuinfo,"",@"SHT_NOTE"
	.sectionflags	@"SHF_NOTE_NV_CUINFO"
        /*0018*/ 	.short	0x0002
        /*001a*/ 	.short	0x0064
        /*001c*/ 	.short	0x0082
	.zero		2


//--------------------- .nv.info                  --------------------------
	.section	.nv.info,"",@"SHT_CUDA_INFO"
	.align	4


	//----- nvinfo : EIATTR_REGCOUNT
	.align		4
        /*0000*/ 	.byte	0x04, 0x2f
        /*0002*/ 	.short	(.L_1 - .L_0)
	.align		4
.L_0:
        /*0004*/ 	.word	index@(_Z7add_mtxPA10_fS0_S0_)
        /*0008*/ 	.word	0x0000000e


	//----- nvinfo : EIATTR_FRAME_SIZE
	.align		4
.L_1:
        /*000c*/ 	.byte	0x04, 0x11
        /*000e*/ 	.short	(.L_3 - .L_2)
	.align		4
.L_2:
        /*0010*/ 	.word	index@(_Z7add_mtxPA10_fS0_S0_)
        /*0014*/ 	.word	0x00000000


	//----- nvinfo : EIATTR_MIN_STACK_SIZE
	.align		4
.L_3:
        /*0018*/ 	.byte	0x04, 0x12
        /*001a*/ 	.short	(.L_5 - .L_4)
	.align		4
.L_4:
        /*001c*/ 	.word	index@(_Z7add_mtxPA10_fS0_S0_)
        /*0020*/ 	.word	0x00000000
.L_5:


//--------------------- .nv.compat                --------------------------
	.section	.nv.compat,"",@"SHT_CUDA_COMPAT_INFO"
	.align	4
        /*0000*/ 	.byte	0x02, 0x09, 0x00, 0x00, 0x02, 0x02, 0x01, 0x00, 0x02, 0x05, 0x05, 0x00, 0x03, 0x07, 0x01, 0x01
        /*0010*/ 	.byte	0x02, 0x03, 0x00, 0x00, 0x02, 0x06, 0x01, 0x00, 0x04, 0x0b, 0x08, 0x00, 0x09, 0x00, 0x00, 0x00
        /*0020*/ 	.byte	0x00, 0x00, 0x00, 0x00


//--------------------- .nv.info._Z7add_mtxPA10_fS0_S0_ --------------------------
	.section	.nv.info._Z7add_mtxPA10_fS0_S0_,"",@"SHT_CUDA_INFO"
	.sectionflags	@""
	.align	4


	//----- nvinfo : EIATTR_CUDA_API_VERSION
	.align		4
        /*0000*/ 	.byte	0x04, 0x37
        /*0002*/ 	.short	(.L_7 - .L_6)
.L_6:
        /*0004*/ 	.word	0x00000082


	//----- nvinfo : EIATTR_KPARAM_INFO
	.align		4
.L_7:
        /*0008*/ 	.byte	0x04, 0x17
        /*000a*/ 	.short	(.L_9 - .L_8)
.L_8:
        /*000c*/ 	.word	0x00000000
        /*0010*/ 	.short	0x0002
        /*0012*/ 	.short	0x0010
        /*0014*/ 	.byte	0x00, 0xf5, 0x21, 0x00


	//----- nvinfo : EIATTR_KPARAM_INFO
	.align		4
.L_9:
        /*0018*/ 	.byte	0x04, 0x17
        /*001a*/ 	.short	(.L_11 - .L_10)
.L_10:
        /*001c*/ 	.word	0x00000000
        /*0020*/ 	.short	0x0001
        /*0022*/ 	.short	0x0008
        /*0024*/ 	.byte	0x00, 0xf5, 0x21, 0x00


	//----- nvinfo : EIATTR_KPARAM_INFO
	.align		4
.L_11:
        /*0028*/ 	.byte	0x04, 0x17
        /*002a*/ 	.short	(.L_13 - .L_12)
.L_12:
        /*002c*/ 	.word	0x00000000
        /*0030*/ 	.short	0x0000
        /*0032*/ 	.short	0x0000
        /*0034*/ 	.byte	0x00, 0xf5, 0x21, 0x00


	//----- nvinfo : EIATTR_SPARSE_MMA_MASK
	.align		4
.L_13:
        /*0038*/ 	.byte	0x03, 0x50
        /*003a*/ 	.short	0x0000


	//----- nvinfo : EIATTR_MAXREG_COUNT
	.align		4
        /*003c*/ 	.byte	0x03, 0x1b
        /*003e*/ 	.short	0x00ff


	//----- nvinfo : EIATTR_MERCURY_ISA_VERSION
	.align		4
        /*0040*/ 	.byte	0x03, 0x5f
        /*0042*/ 	.short	0x0101


	//----- nvinfo : EIATTR_VRC_CTA_INIT_COUNT
	.align		4
        /*0044*/ 	.byte	0x02, 0x4a
	.zero		1
	.zero		1


	//----- nvinfo : EIATTR_EXIT_INSTR_OFFSETS
	.align		4
        /*0048*/ 	.byte	0x04, 0x1c
        /*004a*/ 	.short	(.L_15 - .L_14)


	//   ....[0]....
.L_14:
        /*004c*/ 	.word	0x00000170


	//----- nvinfo : EIATTR_CBANK_PARAM_SIZE
	.align		4
.L_15:
        /*0050*/ 	.byte	0x03, 0x19
        /*0052*/ 	.short	0x0018


	//----- nvinfo : EIATTR_PARAM_CBANK
	.align		4
        /*0054*/ 	.byte	0x04, 0x0a
        /*0056*/ 	.short	(.L_17 - .L_16)
	.align		4
.L_16:
        /*0058*/ 	.word	index@(.nv.constant0._Z7add_mtxPA10_fS0_S0_)
        /*005c*/ 	.short	0x0380
        /*005e*/ 	.short	0x0018


	//----- nvinfo : EIATTR_SW_WAR
	.align		4
.L_17:
        /*0060*/ 	.byte	0x04, 0x36
        /*0062*/ 	.short	(.L_19 - .L_18)
.L_18:
        /*0064*/ 	.word	0x00000008
.L_19:


//--------------------- .nv.callgraph             --------------------------
	.section	.nv.callgraph,"",@"SHT_CUDA_CALLGRAPH"
	.align	4
	.sectionentsize	8
	.align		4
        /*0000*/ 	.word	0x00000000
	.align		4
        /*0004*/ 	.word	0xffffffff
	.align		4
        /*0008*/ 	.word	0x00000000
	.align		4
        /*000c*/ 	.word	0xfffffffe
	.align		4
        /*0010*/ 	.word	0x00000000
	.align		4
        /*0014*/ 	.word	0xfffffffd
	.align		4
        /*0018*/ 	.word	0x00000000
	.align		4
        /*001c*/ 	.word	0xfffffffc


//--------------------- .text._Z7add_mtxPA10_fS0_S0_ --------------------------
	.section	.text._Z7add_mtxPA10_fS0_S0_,"ax",@progbits
	.align	128
        .global         _Z7add_mtxPA10_fS0_S0_
        .type           _Z7add_mtxPA10_fS0_S0_,@function
        .size           _Z7add_mtxPA10_fS0_S0_,(.L_x_1 - _Z7add_mtxPA10_fS0_S0_)
        .other          _Z7add_mtxPA10_fS0_S0_,@"STO_CUDA_ENTRY STV_DEFAULT"
_Z7add_mtxPA10_fS0_S0_:
.text._Z7add_mtxPA10_fS0_S0_:
[----:B------:R-:W-:Y:S01]  /*0000*/  LDC R1, c[0x0][0x37c] ;  /* 0x0000df00ff017b82 */ /* 0x000fe20000000800 */
[----:B------:R-:W0:Y:S07]  /*0010*/  S2R R0, SR_TID.X ;  /* 0x0000000000007919 */ /* 0x000e2e0000002100 */
[----:B------:R-:W0:Y:S01]  /*0020*/  S2UR UR6, SR_CTAID.X ;  /* 0x00000000000679c3 */ /* 0x000e220000002500 */
[----:B------:R-:W1:Y:S01]  /*0030*/  LDCU.64 UR4, c[0x0][0x358] ;  /* 0x00006b00ff0477ac */ /* 0x000e620008000a00 */
[----:B------:R-:W2:Y:S06]  /*0040*/  S2R R6, SR_TID.Y ;  /* 0x0000000000067919 */ /* 0x000eac0000002200 */
[----:B------:R-:W0:Y:S08]  /*0050*/  LDC R9, c[0x0][0x360] ;  /* 0x0000d800ff097b82 */ /* 0x000e300000000800 */
[----:B------:R-:W3:Y:S08]  /*0060*/  LDC.64 R2, c[0x0][0x380] ;  /* 0x0000e000ff027b82 */ /* 0x000ef00000000a00 */
[----:B------:R-:W4:Y:S08]  /*0070*/  LDC.64 R4, c[0x0][0x388] ;  /* 0x0000e200ff047b82 */ /* 0x000f300000000a00 */
[----:B------:R-:W2:Y:S01]  /*0080*/  S2UR UR7, SR_CTAID.Y ;  /* 0x00000000000779c3 */ /* 0x000ea20000002600 */
[----:B0-----:R-:W-:-:S07]  /*0090*/  IMAD R9, R9, UR6, R0 ;  /* 0x0000000609097c24 */ /* 0x001fce000f8e0200 */
[----:B------:R-:W2:Y:S01]  /*00a0*/  LDC R11, c[0x0][0x364] ;  /* 0x0000d900ff0b7b82 */ /* 0x000ea20000000800 */
[----:B---3--:R-:W-:-:S04]  /*00b0*/  IMAD.WIDE R2, R9, 0x28, R2 ;  /* 0x0000002809027825 */ /* 0x008fc800078e0202 */
[----:B----4-:R-:W-:-:S04]  /*00c0*/  IMAD.WIDE R4, R9, 0x28, R4 ;  /* 0x0000002809047825 */ /* 0x010fc800078e0204 */
[----:B--2---:R-:W-:Y:S02]  /*00d0*/  IMAD R11, R11, UR7, R6 ;  /* 0x000000070b0b7c24 */ /* 0x004fe4000f8e0206 */
[----:B------:R-:W0:Y:S02]  /*00e0*/  LDC.64 R6, c[0x0][0x390] ;  /* 0x0000e400ff067b82 */ /* 0x000e240000000a00 */
[----:B------:R-:W-:-:S04]  /*00f0*/  IMAD.WIDE.U32 R2, R11, 0x4, R2 ;  /* 0x000000040b027825 */ /* 0x000fc800078e0002 */
[----:B------:R-:W-:Y:S02]  /*0100*/  IMAD.WIDE.U32 R4, R11, 0x4, R4 ;  /* 0x000000040b047825 */ /* 0x000fe400078e0004 */
[----:B-1----:R-:W2:Y:S04]  /*0110*/  LDG.E R2, desc[UR4][R2.64] ;  /* 0x0000000402027981 */ /* 0x002ea8000c1e1900 */
[----:B------:R-:W2:Y:S01]  /*0120*/  LDG.E R5, desc[UR4][R4.64] ;  /* 0x0000000404057981 */ /* 0x000ea2000c1e1900 */
[----:B0-----:R-:W-:-:S04]  /*0130*/  IMAD.WIDE R6, R9, 0x28, R6 ;  /* 0x0000002809067825 */ /* 0x001fc800078e0206 */
[----:B------:R-:W-:-:S04]  /*0140*/  IMAD.WIDE.U32 R6, R11, 0x4, R6 ;  /* 0x000000040b067825 */ /* 0x000fc800078e0006 */
[----:B--2---:R-:W-:-:S05]  /*0150*/  FADD R9, R2, R5 ;  /* 0x0000000502097221 */ /* 0x004fca0000000000 */
[----:B------:R-:W-:Y:S01]  /*0160*/  STG.E desc[UR4][R6.64], R9 ;  /* 0x0000000906007986 */ /* 0x000fe2000c101904 */
[----:B------:R-:W-:Y:S05]  /*0170*/  EXIT ;  /* 0x000000000000794d */ /* 0x000fea0003800000 */
.L_x_0:
[----:B------:R-:W-:-:S00]  /*0180*/  BRA `(.L_x_0) ;  /* 0xfffffffc00fc7947 */ /* 0x000fc0000383ffff */
[----:B------:R-:W-:-:S00]  /*0190*/  NOP ;  /* 0x0000000000007918 */ /* 0x000fc00000000000 */
        /* <DEDUP_REMOVED lines=14> */
.L_x_1:


//--------------------- .nv.shared.reserved.0     --------------------------
	.section	.nv.shared.reserved.0,"aw",@nobits
	.weak		__nv_reservedSMEM_offset_0_alias
	.size		__nv_reservedSMEM_offset_0_alias, 0, 64
	.other		__nv_reservedSMEM_offset_0_alias,@"STO_CUDA_RESERVED_SHARED STV_DEFAULT"
__nv_reservedSMEM_offset_0_alias:
	.zero		0
	.zero		64


//--------------------- .nv.constant0._Z7add_mtxPA10_fS0_S0_ --------------------------
	.section	.nv.constant0._Z7add_mtxPA10_fS0_S0_,"a",@progbits
	.sectionflags	@""
	.align	4
.nv.constant0._Z7add_mtxPA10_fS0_S0_:
	.zero		920


//--------------------- SYMBOLS --------------------------

	.type		.nv.reservedSmem.offset0,@object
	.size		.nv.reservedSmem.offset0,0x4
